	.headerflags	@"EF_CUDA_TEXMODE_UNIFIED EF_CUDA_64BIT_ADDRESS EF_CUDA_ACCELERATORS EF_CUDA_SM90 EF_CUDA_VIRTUAL_SM(EF_CUDA_SM90)"
	.elftype	@"ET_EXEC"


//--------------------- .nv.info                  --------------------------
	.section	.nv.info,"",@"SHT_CUDA_INFO"
	.align	4


	//----- nvinfo : EIATTR_REGCOUNT
	.align		4
        /*0000*/ 	.byte	0x04, 0x2f
        /*0002*/ 	.short	(.L_1 - .L_0)
	.align		4
.L_0:
        /*0004*/ 	.word	index@(triton_poi_fused_reflection_pad2d_relu_2)
        /*0008*/ 	.word	0x0000001e


	//----- nvinfo : EIATTR_MIN_STACK_SIZE
	.align		4
.L_1:
        /*000c*/ 	.byte	0x04, 0x12
        /*000e*/ 	.short	(.L_3 - .L_2)
	.align		4
.L_2:
        /*0010*/ 	.word	index@(triton_poi_fused_reflection_pad2d_relu_2)
        /*0014*/ 	.word	0x00000000


	//----- nvinfo : EIATTR_FRAME_SIZE
	.align		4
.L_3:
        /*0018*/ 	.byte	0x04, 0x11
        /*001a*/ 	.short	(.L_5 - .L_4)
	.align		4
.L_4:
        /*001c*/ 	.word	index@(triton_poi_fused_reflection_pad2d_relu_2)
        /*0020*/ 	.word	0x00000000


	//----- nvinfo : EIATTR_MIN_STACK_SIZE
	.align		4
.L_5:
        /*0024*/ 	.byte	0x04, 0x12
        /*0026*/ 	.short	(.L_7 - .L_6)
	.align		4
.L_6:
        /*0028*/ 	.word	index@(triton_poi_fused_reflection_pad2d_relu_2)
        /*002c*/ 	.word	0x00000000
.L_7:


//--------------------- .nv.info.triton_poi_fused_reflection_pad2d_relu_2 --------------------------
	.section	.nv.info.triton_poi_fused_reflection_pad2d_relu_2,"",@"SHT_CUDA_INFO"
	.sectionflags	@""
	.align	4


	//----- nvinfo : EIATTR_CUDA_API_VERSION
	.align		4
        /*0000*/ 	.byte	0x04, 0x37
        /*0002*/ 	.short	(.L_9 - .L_8)
.L_8:
        /*0004*/ 	.word	0x0000007c


	//----- nvinfo : EIATTR_KPARAM_INFO
	.align		4
.L_9:
        /*0008*/ 	.byte	0x04, 0x17
        /*000a*/ 	.short	(.L_11 - .L_10)
.L_10:
        /*000c*/ 	.word	0x00000000
        /*0010*/ 	.short	0x0002
        /*0012*/ 	.short	0x0010
        /*0014*/ 	.byte	0x00, 0xf0, 0x11, 0x00


	//----- nvinfo : EIATTR_KPARAM_INFO
	.align		4
.L_11:
        /*0018*/ 	.byte	0x04, 0x17
        /*001a*/ 	.short	(.L_13 - .L_12)
.L_12:
        /*001c*/ 	.word	0x00000000
        /*0020*/ 	.short	0x0001
        /*0022*/ 	.short	0x0008
        /*0024*/ 	.byte	0x00, 0xf4, 0x21, 0x00


	//----- nvinfo : EIATTR_KPARAM_INFO
	.align		4
.L_13:
        /*0028*/ 	.byte	0x04, 0x17
        /*002a*/ 	.short	(.L_15 - .L_14)
.L_14:
        /*002c*/ 	.word	0x00000000
        /*0030*/ 	.short	0x0000
        /*0032*/ 	.short	0x0000
        /*0034*/ 	.byte	0x00, 0xf4, 0x21, 0x00


	//----- nvinfo : EIATTR_SPARSE_MMA_MASK
	.align		4
.L_15:
        /*0038*/ 	.byte	0x03, 0x50
        /*003a*/ 	.short	0x0000


	//----- nvinfo : EIATTR_MAXREG_COUNT
	.align		4
        /*003c*/ 	.byte	0x03, 0x1b
        /*003e*/ 	.short	0x00ff


	//----- nvinfo : EIATTR_EXIT_INSTR_OFFSETS
	.align		4
        /*0040*/ 	.byte	0x04, 0x1c
        /*0042*/ 	.short	(.L_17 - .L_16)


	//   ....[0]....
.L_16:
        /*0044*/ 	.word	0x00000c70


	//   ....[1]....
        /*0048*/ 	.word	0x00000c90


	//----- nvinfo : EIATTR_REQNTID
	.align		4
.L_17:
        /*004c*/ 	.byte	0x04, 0x10
        /*004e*/ 	.short	(.L_19 - .L_18)
.L_18:
        /*0050*/ 	.word	0x00000080
        /*0054*/ 	.word	0x00000001
        /*0058*/ 	.word	0x00000001


	//----- nvinfo : EIATTR_CBANK_PARAM_SIZE
	.align		4
.L_19:
        /*005c*/ 	.byte	0x03, 0x19
        /*005e*/ 	.short	0x0014


	//----- nvinfo : EIATTR_PARAM_CBANK
	.align		4
        /*0060*/ 	.byte	0x04, 0x0a
        /*0062*/ 	.short	(.L_21 - .L_20)
	.align		4
.L_20:
        /*0064*/ 	.word	index@(.nv.constant0.triton_poi_fused_reflection_pad2d_relu_2)
        /*0068*/ 	.short	0x0210
        /*006a*/ 	.short	0x0014


	//----- nvinfo : EIATTR_SW_WAR
	.align		4
.L_21:
        /*006c*/ 	.byte	0x04, 0x36
        /*006e*/ 	.short	(.L_23 - .L_22)
.L_22:
        /*0070*/ 	.word	0x00000008
.L_23:


//--------------------- .nv.callgraph             --------------------------
	.section	.nv.callgraph,"",@"SHT_CUDA_CALLGRAPH"
	.align	4
	.sectionentsize	8
	.align		4
        /*0000*/ 	.word	0x00000000
	.align		4
        /*0004*/ 	.word	0xffffffff
	.align		4
        /*0008*/ 	.word	0x00000000
	.align		4
        /*000c*/ 	.word	0xfffffffe
	.align		4
        /*0010*/ 	.word	0x00000000
	.align		4
        /*0014*/ 	.word	0xfffffffd
	.align		4
        /*0018*/ 	.word	0x00000000
	.align		4
        /*001c*/ 	.word	0xfffffffc


//--------------------- .text.triton_poi_fused_reflection_pad2d_relu_2 --------------------------
	.section	.text.triton_poi_fused_reflection_pad2d_relu_2,"ax",@progbits
	.align	128
        .global         triton_poi_fused_reflection_pad2d_relu_2
        .type           triton_poi_fused_reflection_pad2d_relu_2,@function
        .size           triton_poi_fused_reflection_pad2d_relu_2,(.L_x_1 - triton_poi_fused_reflection_pad2d_relu_2)
        .other          triton_poi_fused_reflection_pad2d_relu_2,@"STO_CUDA_ENTRY STV_DEFAULT"
triton_poi_fused_reflection_pad2d_relu_2:
.text.triton_poi_fused_reflection_pad2d_relu_2:
[----:B------:R-:W0:Y:S02]  /*0000*/  LDC R1, c[0x0][0x28] ;  /* 0x00000a00ff017b82 */ /* 0x000e240000000800 */
[----:B------:R-:W1:Y:S01]  /*0010*/  S2R R0, SR_TID.X ;  /* 0x0000000000007919 */ /* 0x000e620000002100 */
[----:B------:R-:W-:Y:S01]  /*0020*/  ULDC.64 UR4, c[0x0][0x208] ;  /* 0x0000820000047ab9 */ /* 0x000fe20000000a00 */
[----:B------:R-:W2:Y:S01]  /*0030*/  S2R R3, SR_CTAID.X ;  /* 0x0000000000037919 */ /* 0x000ea20000002500 */
[----:B-1----:R-:W-:-:S05]  /*0040*/  IMAD.SHL.U32 R0, R0, 0x4, RZ ;  /* 0x0000000400007824 */ /* 0x002fca00078e00ff */
[----:B------:R-:W-:-:S05]  /*0050*/  LOP3.LUT R0, R0, 0x1fc, RZ, 0xc0, !PT ;  /* 0x000001fc00007812 */ /* 0x000fca00078ec0ff */
[----:B--2---:R-:W-:-:S04]  /*0060*/  IMAD R0, R3, 0x400, R0 ;  /* 0x0000040003007824 */ /* 0x004fc800078e0200 */
[C---:B------:R-:W-:Y:S01]  /*0070*/  VIADD R10, R0.reuse, 0x3 ;  /* 0x00000003000a7836 */ /* 0x040fe20000000000 */
[C---:B------:R-:W-:Y:S01]  /*0080*/  ISETP.GE.AND P1, PT, R0.reuse, 0x44100, PT ;  /* 0x000441000000780c */ /* 0x040fe20003f26270 */
[----:B------:R-:W-:-:S04]  /*0090*/  IMAD.HI R7, R0, 0x3e0f83e1, RZ ;  /* 0x3e0f83e100077827 */ /* 0x000fc800078e02ff */
[----:B------:R-:W-:Y:S01]  /*00a0*/  VIADD R9, R0, 0x1 ;  /* 0x0000000100097836 */ /* 0x000fe20000000000 */
[----:B------:R-:W-:Y:S01]  /*00b0*/  SHF.R.U32.HI R2, RZ, 0x1f, R7 ;  /* 0x0000001fff027819 */ /* 0x000fe20000011607 */
[----:B------:R-:W-:-:S03]  /*00c0*/  IMAD.HI R17, R10, 0x3e0f83e1, RZ ;  /* 0x3e0f83e10a117827 */ /* 0x000fc600078e02ff */
[----:B------:R-:W-:Y:S01]  /*00d0*/  LEA.HI.SX32 R7, R7, R2, 0x1c ;  /* 0x0000000207077211 */ /* 0x000fe200078fe2ff */
[----:B------:R-:W-:Y:S01]  /*00e0*/  VIADD R11, R0, 0x2 ;  /* 0x00000002000b7836 */ /* 0x000fe20000000000 */
[----:B------:R-:W-:Y:S01]  /*00f0*/  SHF.R.U32.HI R4, RZ, 0x1f, R17 ;  /* 0x0000001fff047819 */ /* 0x000fe20000011611 */
[----:B------:R-:W-:-:S03]  /*0100*/  IMAD.HI R5, R9, 0x3e0f83e1, RZ ;  /* 0x3e0f83e109057827 */ /* 0x000fc600078e02ff */
[----:B------:R-:W-:Y:S01]  /*0110*/  LEA.HI.SX32 R17, R17, R4, 0x1c ;  /* 0x0000000411117211 */ /* 0x000fe200078fe2ff */
[----:B------:R-:W-:Y:S01]  /*0120*/  IMAD.HI R6, R11, 0x3e0f83e1, RZ ;  /* 0x3e0f83e10b067827 */ /* 0x000fe200078e02ff */
[----:B------:R-:W-:-:S03]  /*0130*/  SHF.R.U32.HI R2, RZ, 0x1f, R5 ;  /* 0x0000001fff027819 */ /* 0x000fc60000011605 */
[C---:B------:R-:W-:Y:S01]  /*0140*/  VIADD R13, R0.reuse, 0x200 ;  /* 0x00000200000d7836 */ /* 0x040fe20000000000 */
[----:B------:R-:W-:Y:S01]  /*0150*/  SHF.R.U32.HI R15, RZ, 0x1f, R6 ;  /* 0x0000001fff0f7819 */ /* 0x000fe20000011606 */
[----:B------:R-:W-:Y:S01]  /*0160*/  IMAD.HI R3, R0, 0x3c2e1347, RZ ;  /* 0x3c2e134700037827 */ /* 0x000fe200078e02ff */
[----:B------:R-:W-:Y:S02]  /*0170*/  LEA.HI.SX32 R5, R5, R2, 0x1c ;  /* 0x0000000205057211 */ /* 0x000fe400078fe2ff */
[----:B------:R-:W-:Y:S01]  /*0180*/  LEA.HI.SX32 R6, R6, R15, 0x1c ;  /* 0x0000000f06067211 */ /* 0x000fe200078fe2ff */
[C---:B------:R-:W-:Y:S01]  /*0190*/  IMAD.HI R4, R13.reuse, 0x3e0f83e1, RZ ;  /* 0x3e0f83e10d047827 */ /* 0x040fe200078e02ff */
[----:B------:R-:W-:Y:S02]  /*01a0*/  SHF.R.U32.HI R8, RZ, 0x1f, R3 ;  /* 0x0000001fff087819 */ /* 0x000fe40000011603 */
[----:B------:R-:W-:Y:S01]  /*01b0*/  ISETP.GE.AND P0, PT, R13, 0x44100, PT ;  /* 0x000441000d00780c */ /* 0x000fe20003f06270 */
[C---:B------:R-:W-:Y:S01]  /*01c0*/  VIADD R14, R0.reuse, 0x201 ;  /* 0x00000201000e7836 */ /* 0x040fe20000000000 */
[----:B------:R-:W-:Y:S01]  /*01d0*/  SHF.R.U32.HI R15, RZ, 0x1f, R4 ;  /* 0x0000001fff0f7819 */ /* 0x000fe20000011604 */
[----:B------:R-:W-:Y:S01]  /*01e0*/  VIADD R12, R0, 0x203 ;  /* 0x00000203000c7836 */ /* 0x000fe20000000000 */
[----:B------:R-:W-:Y:S01]  /*01f0*/  LEA.HI R3, R3, R8, RZ, 0x16 ;  /* 0x0000000803037211 */ /* 0x000fe200078fb0ff */
[----:B------:R-:W-:Y:S01]  /*0200*/  IMAD.HI R2, R13, 0x3c2e1347, RZ ;  /* 0x3c2e13470d027827 */ /* 0x000fe200078e02ff */
[----:B------:R-:W-:-:S03]  /*0210*/  LEA.HI.SX32 R4, R4, R15, 0x1c ;  /* 0x0000000f04047211 */ /* 0x000fc600078fe2ff */
[----:B------:R-:W-:Y:S01]  /*0220*/  IMAD.HI R16, R14, 0x3e0f83e1, RZ ;  /* 0x3e0f83e10e107827 */ /* 0x000fe200078e02ff */
[----:B------:R-:W-:-:S03]  /*0230*/  SHF.R.U32.HI R23, RZ, 0x1f, R2 ;  /* 0x0000001fff177819 */ /* 0x000fc60000011602 */
[----:B------:R-:W-:Y:S01]  /*0240*/  IMAD.HI R19, R12, 0x3e0f83e1, RZ ;  /* 0x3e0f83e10c137827 */ /* 0x000fe200078e02ff */
[----:B------:R-:W-:Y:S02]  /*0250*/  SHF.R.U32.HI R15, RZ, 0x1f, R16 ;  /* 0x0000001fff0f7819 */ /* 0x000fe40000011610 */
[----:B------:R-:W-:Y:S01]  /*0260*/  LEA.HI R2, R2, R23, RZ, 0x16 ;  /* 0x0000001702027211 */ /* 0x000fe200078fb0ff */
[----:B------:R-:W-:Y:S01]  /*0270*/  VIADD R8, R0, 0x202 ;  /* 0x0000020200087836 */ /* 0x000fe20000000000 */
[----:B------:R-:W-:Y:S01]  /*0280*/  SHF.R.U32.HI R20, RZ, 0x1f, R19 ;  /* 0x0000001fff147819 */ /* 0x000fe20000011613 */
[----:B------:R-:W-:Y:S01]  /*0290*/  IMAD.HI R18, R7, 0x3e0f83e1, RZ ;  /* 0x3e0f83e107127827 */ /* 0x000fe200078e02ff */
[----:B------:R-:W-:Y:S02]  /*02a0*/  LEA.HI.SX32 R16, R16, R15, 0x1c ;  /* 0x0000000f10107211 */ /* 0x000fe400078fe2ff */
[----:B------:R-:W-:Y:S01]  /*02b0*/  LEA.HI.SX32 R15, R19, R20, 0x1c ;  /* 0x00000014130f7211 */ /* 0x000fe200078fe2ff */
[----:B------:R-:W-:Y:S01]  /*02c0*/  IMAD.HI R21, R8, 0x3e0f83e1, RZ ;  /* 0x3e0f83e108157827 */ /* 0x000fe200078e02ff */
[----:B------:R-:W-:-:S02]  /*02d0*/  SHF.R.U32.HI R23, RZ, 0x1f, R18 ;  /* 0x0000001fff177819 */ /* 0x000fc40000011612 */
[----:B------:R-:W-:Y:S01]  /*02e0*/  LEA R2, R2, 0xfff, 0xc ;  /* 0x00000fff02027811 */ /* 0x000fe200078e60ff */
[----:B------:R-:W-:Y:S01]  /*02f0*/  IMAD R20, R17, 0x42, RZ ;  /* 0x0000004211147824 */ /* 0x000fe200078e02ff */
[----:B------:R-:W-:Y:S01]  /*0300*/  SHF.R.U32.HI R22, RZ, 0x1f, R21 ;  /* 0x0000001fff167819 */ /* 0x000fe20000011615 */
[----:B------:R-:W-:Y:S01]  /*0310*/  IMAD R19, R5, 0x42, RZ ;  /* 0x0000004205137824 */ /* 0x000fe200078e02ff */
[----:B------:R-:W-:Y:S01]  /*0320*/  LEA.HI.SX32 R17, R18, R23, 0x1c ;  /* 0x0000001712117211 */ /* 0x000fe200078fe2ff */
[C---:B------:R-:W-:Y:S01]  /*0330*/  IMAD R23, R6.reuse, 0x42, RZ ;  /* 0x0000004206177824 */ /* 0x040fe200078e02ff */
[----:B------:R-:W-:Y:S01]  /*0340*/  LEA.HI.SX32 R5, R21, R22, 0x1c ;  /* 0x0000001615057211 */ /* 0x000fe200078fe2ff */
[----:B------:R-:W-:Y:S01]  /*0350*/  IMAD.HI R18, R6, 0x3e0f83e1, RZ ;  /* 0x3e0f83e106127827 */ /* 0x000fe200078e02ff */
[----:B------:R-:W-:Y:S02]  /*0360*/  LOP3.LUT R21, RZ, R20, RZ, 0x33, !PT ;  /* 0x00000014ff157212 */ /* 0x000fe400078e33ff */
[----:B------:R-:W-:Y:S01]  /*0370*/  LOP3.LUT R22, RZ, R19, RZ, 0x33, !PT ;  /* 0x00000013ff167212 */ /* 0x000fe200078e33ff */
[----:B------:R-:W-:Y:S01]  /*0380*/  IMAD.HI R19, R4, 0x3e0f83e1, RZ ;  /* 0x3e0f83e104137827 */ /* 0x000fe200078e02ff */
[----:B------:R-:W-:-:S03]  /*0390*/  LOP3.LUT R20, RZ, R23, RZ, 0x33, !PT ;  /* 0x00000017ff147212 */ /* 0x000fc600078e33ff */
[----:B------:R-:W-:Y:S01]  /*03a0*/  IMAD.IADD R9, R9, 0x1, R22 ;  /* 0x0000000109097824 */ /* 0x000fe200078e0216 */
[----:B------:R-:W-:Y:S01]  /*03b0*/  SHF.R.U32.HI R22, RZ, 0x1f, R19 ;  /* 0x0000001fff167819 */ /* 0x000fe20000011613 */
[----:B------:R-:W-:Y:S02]  /*03c0*/  IMAD.IADD R11, R11, 0x1, R20 ;  /* 0x000000010b0b7824 */ /* 0x000fe400078e0214 */
[----:B------:R-:W-:Y:S01]  /*03d0*/  IMAD R20, R4, 0x42, RZ ;  /* 0x0000004204147824 */ /* 0x000fe200078e02ff */
[----:B------:R-:W-:Y:S01]  /*03e0*/  LEA.HI.SX32 R19, R19, R22, 0x1c ;  /* 0x0000001613137211 */ /* 0x000fe200078fe2ff */
[----:B------:R-:W-:Y:S01]  /*03f0*/  IMAD.IADD R10, R10, 0x1, R21 ;  /* 0x000000010a0a7824 */ /* 0x000fe200078e0215 */
[----:B------:R-:W-:Y:S01]  /*0400*/  SHF.R.U32.HI R21, RZ, 0x1f, R18 ;  /* 0x0000001fff157819 */ /* 0x000fe20000011612 */
[----:B------:R-:W-:Y:S01]  /*0410*/  IMAD R16, R16, 0x42, RZ ;  /* 0x0000004210107824 */ /* 0x000fe200078e02ff */
[----:B------:R-:W-:Y:S01]  /*0420*/  LOP3.LUT R22, RZ, R20, RZ, 0x33, !PT ;  /* 0x00000014ff167212 */ /* 0x000fe200078e33ff */
[----:B------:R-:W-:Y:S01]  /*0430*/  IMAD R20, R15, 0x42, RZ ;  /* 0x000000420f147824 */ /* 0x000fe200078e02ff */
[----:B------:R-:W-:Y:S01]  /*0440*/  LEA.HI.SX32 R18, R18, R21, 0x1c ;  /* 0x0000001512127211 */ /* 0x000fe200078fe2ff */
[----:B------:R-:W-:Y:S01]  /*0450*/  IMAD.HI R15, R5, 0x3e0f83e1, RZ ;  /* 0x3e0f83e1050f7827 */ /* 0x000fe200078e02ff */
[----:B------:R-:W-:-:S02]  /*0460*/  LOP3.LUT R21, RZ, R16, RZ, 0x33, !PT ;  /* 0x00000010ff157212 */ /* 0x000fc400078e33ff */
[----:B------:R-:W-:Y:S01]  /*0470*/  LOP3.LUT R23, RZ, R20, RZ, 0x33, !PT ;  /* 0x00000014ff177212 */ /* 0x000fe200078e33ff */
[----:B------:R-:W-:Y:S01]  /*0480*/  IMAD R17, R17, 0x42, RZ ;  /* 0x0000004211117824 */ /* 0x000fe200078e02ff */
[----:B------:R-:W-:Y:S01]  /*0490*/  SHF.R.U32.HI R16, RZ, 0x1f, R15 ;  /* 0x0000001fff107819 */ /* 0x000fe2000001160f */
[----:B------:R-:W-:Y:S01]  /*04a0*/  IMAD R18, R18, 0x42, RZ ;  /* 0x0000004212127824 */ /* 0x000fe200078e02ff */
[----:B------:R-:W-:Y:S01]  /*04b0*/  IABS R11, R11 ;  /* 0x0000000b000b7213 */ /* 0x000fe20000000000 */
[----:B------:R-:W-:Y:S01]  /*04c0*/  IMAD R19, R19, 0x42, RZ ;  /* 0x0000004213137824 */ /* 0x000fe200078e02ff */
[----:B------:R-:W-:Y:S01]  /*04d0*/  LEA.HI.SX32 R20, R15, R16, 0x1c ;  /* 0x000000100f147211 */ /* 0x000fe200078fe2ff */
[----:B------:R-:W-:Y:S01]  /*04e0*/  IMAD R15, R7, 0x42, RZ ;  /* 0x00000042070f7824 */ /* 0x000fe200078e02ff */
[----:B------:R-:W-:Y:S01]  /*04f0*/  LOP3.LUT R16, RZ, R17, RZ, 0x33, !PT ;  /* 0x00000011ff107212 */ /* 0x000fe200078e33ff */
[----:B------:R-:W-:Y:S01]  /*0500*/  IMAD R24, R5, 0x42, RZ ;  /* 0x0000004205187824 */ /* 0x000fe200078e02ff */
[----:B------:R-:W-:Y:S01]  /*0510*/  LOP3.LUT R17, RZ, R18, RZ, 0x33, !PT ;  /* 0x00000012ff117212 */ /* 0x000fe200078e33ff */
[----:B------:R-:W-:Y:S01]  /*0520*/  IMAD R20, R20, 0x42, RZ ;  /* 0x0000004214147824 */ /* 0x000fe200078e02ff */
[----:B------:R-:W-:Y:S01]  /*0530*/  LOP3.LUT R15, RZ, R15, RZ, 0x33, !PT ;  /* 0x0000000fff0f7212 */ /* 0x000fe200078e33ff */
[----:B------:R-:W-:Y:S01]  /*0540*/  IMAD.IADD R7, R7, 0x1, R16 ;  /* 0x0000000107077824 */ /* 0x000fe200078e0210 */
[----:B------:R-:W-:Y:S01]  /*0550*/  LOP3.LUT R19, RZ, R19, RZ, 0x33, !PT ;  /* 0x00000013ff137212 */ /* 0x000fe200078e33ff */
[----:B------:R-:W-:Y:S01]  /*0560*/  IMAD.IADD R6, R6, 0x1, R17 ;  /* 0x0000000106067824 */ /* 0x000fe200078e0211 */
[----:B------:R-:W-:Y:S01]  /*0570*/  LOP3.LUT R16, RZ, R20, RZ, 0x33, !PT ;  /* 0x00000014ff107212 */ /* 0x000fe200078e33ff */
[----:B------:R-:W-:Y:S01]  /*0580*/  IMAD.IADD R17, R0, 0x1, R15 ;  /* 0x0000000100117824 */ /* 0x000fe200078e020f */
[----:B------:R-:W-:Y:S01]  /*0590*/  LOP3.LUT R25, RZ, R24, RZ, 0x33, !PT ;  /* 0x00000018ff197212 */ /* 0x000fe200078e33ff */
[----:B------:R-:W-:Y:S01]  /*05a0*/  IMAD.IADD R15, R4, 0x1, R19 ;  /* 0x00000001040f7824 */ /* 0x000fe200078e0213 */
[----:B------:R-:W-:Y:S01]  /*05b0*/  LEA R4, R3, 0xfff, 0xc ;  /* 0x00000fff03047811 */ /* 0x000fe200078e60ff */
[----:B------:R-:W-:Y:S01]  /*05c0*/  IMAD.IADD R16, R5, 0x1, R16 ;  /* 0x0000000105107824 */ /* 0x000fe200078e0210 */
[----:B------:R-:W-:Y:S01]  /*05d0*/  IABS R17, R17 ;  /* 0x0000001100117213 */ /* 0x000fe20000000000 */
[----:B------:R-:W-:Y:S01]  /*05e0*/  IMAD.IADD R13, R13, 0x1, R22 ;  /* 0x000000010d0d7824 */ /* 0x000fe200078e0216 */
[----:B------:R-:W-:Y:S01]  /*05f0*/  IABS R5, R10 ;  /* 0x0000000a00057213 */ /* 0x000fe20000000000 */
[----:B------:R-:W-:Y:S01]  /*0600*/  IMAD.MOV.U32 R10, RZ, RZ, R11 ;  /* 0x000000ffff0a7224 */ /* 0x000fe200078e000b */
[----:B------:R-:W-:Y:S01]  /*0610*/  IABS R3, R9 ;  /* 0x0000000900037213 */ /* 0x000fe20000000000 */
[----:B------:R-:W-:Y:S01]  /*0620*/  IMAD.MOV.U32 R9, RZ, RZ, R17 ;  /* 0x000000ffff097224 */ /* 0x000fe200078e0011 */
[----:B------:R-:W-:Y:S01]  /*0630*/  IADD3 R14, R14, R21, RZ ;  /* 0x000000150e0e7210 */ /* 0x000fe20007ffe0ff */
[----:B------:R-:W-:Y:S01]  /*0640*/  VIADD R10, R10, 0xffffffc1 ;  /* 0xffffffc10a0a7836 */ /* 0x000fe20000000000 */
[----:B------:R-:W-:Y:S01]  /*0650*/  IABS R17, R13 ;  /* 0x0000000d00117213 */ /* 0x000fe20000000000 */
[----:B------:R-:W-:Y:S01]  /*0660*/  IMAD.IADD R8, R8, 0x1, R25 ;  /* 0x0000000108087824 */ /* 0x000fe200078e0219 */
[----:B------:R-:W-:Y:S01]  /*0670*/  IADD3 R9, R9, -0x3f, RZ ;  /* 0xffffffc109097810 */ /* 0x000fe20007ffe0ff */
[----:B------:R-:W-:Y:S01]  /*0680*/  VIADD R3, R3, 0xffffffc1 ;  /* 0xffffffc103037836 */ /* 0x000fe20000000000 */
[----:B------:R-:W-:Y:S01]  /*0690*/  IABS R10, R10 ;  /* 0x0000000a000a7213 */ /* 0x000fe20000000000 */
[----:B------:R-:W-:Y:S01]  /*06a0*/  VIADD R5, R5, 0xffffffc1 ;  /* 0xffffffc105057836 */ /* 0x000fe20000000000 */
[----:B------:R-:W-:Y:S01]  /*06b0*/  IABS R14, R14 ;  /* 0x0000000e000e7213 */ /* 0x000fe20000000000 */
[----:B------:R-:W-:Y:S01]  /*06c0*/  IMAD.IADD R12, R12, 0x1, R23 ;  /* 0x000000010c0c7824 */ /* 0x000fe200078e0217 */
[----:B------:R-:W-:-:S02]  /*06d0*/  IABS R11, R9 ;  /* 0x00000009000b7213 */ /* 0x000fc40000000000 */
[----:B------:R-:W-:Y:S02]  /*06e0*/  IABS R18, R8 ;  /* 0x0000000800127213 */ /* 0x000fe40000000000 */
[----:B------:R-:W-:Y:S01]  /*06f0*/  IABS R3, R3 ;  /* 0x0000000300037213 */ /* 0x000fe20000000000 */
[C---:B------:R-:W-:Y:S01]  /*0700*/  IMAD.IADD R11, R4.reuse, 0x1, -R11 ;  /* 0x00000001040b7824 */ /* 0x040fe200078e0a0b */
[----:B------:R-:W-:Y:S01]  /*0710*/  IABS R9, R5 ;  /* 0x0000000500097213 */ /* 0x000fe20000000000 */
[----:B------:R-:W-:Y:S01]  /*0720*/  IMAD.MOV.U32 R5, RZ, RZ, R10 ;  /* 0x000000ffff057224 */ /* 0x000fe200078e000a */
[----:B------:R-:W-:Y:S01]  /*0730*/  MOV R8, R14 ;  /* 0x0000000e00087202 */ /* 0x000fe20000000f00 */
[----:B------:R-:W-:Y:S01]  /*0740*/  IMAD.MOV.U32 R14, RZ, RZ, R18 ;  /* 0x000000ffff0e7224 */ /* 0x000fe200078e0012 */
[----:B------:R-:W-:Y:S01]  /*0750*/  IABS R13, R12 ;  /* 0x0000000c000d7213 */ /* 0x000fe20000000000 */
[----:B------:R-:W-:Y:S01]  /*0760*/  IMAD.MOV.U32 R12, RZ, RZ, R17 ;  /* 0x000000ffff0c7224 */ /* 0x000fe200078e0011 */
[----:B------:R-:W-:Y:S01]  /*0770*/  IABS R17, R7 ;  /* 0x0000000700117213 */ /* 0x000fe20000000000 */
[C---:B------:R-:W-:Y:S01]  /*0780*/  IMAD.IADD R10, R4.reuse, 0x1, -R3 ;  /* 0x00000001040a7824 */ /* 0x040fe200078e0a03 */
[----:B------:R-:W-:Y:S01]  /*0790*/  IABS R15, R15 ;  /* 0x0000000f000f7213 */ /* 0x000fe20000000000 */
[C---:B------:R-:W-:Y:S01]  /*07a0*/  IMAD.IADD R3, R4.reuse, 0x1, -R5 ;  /* 0x0000000104037824 */ /* 0x040fe200078e0a05 */
[----:B------:R-:W-:Y:S01]  /*07b0*/  IABS R16, R16 ;  /* 0x0000001000107213 */ /* 0x000fe20000000000 */
[----:B------:R-:W-:-:S02]  /*07c0*/  IMAD.IADD R9, R4, 0x1, -R9 ;  /* 0x0000000104097824 */ /* 0x000fc400078e0a09 */
[----:B------:R-:W-:Y:S01]  /*07d0*/  VIADD R7, R8, 0xffffffc1 ;  /* 0xffffffc108077836 */ /* 0x000fe20000000000 */
[----:B------:R-:W1:Y:S01]  /*07e0*/  LDC.64 R4, c[0x0][0x210] ;  /* 0x00008400ff047b82 */ /* 0x000e620000000a00 */
[----:B------:R-:W-:Y:S02]  /*07f0*/  VIADD R8, R13, 0xffffffc1 ;  /* 0xffffffc10d087836 */ /* 0x000fe40000000000 */
[----:B------:R-:W-:Y:S01]  /*0800*/  VIADD R13, R14, 0xffffffc1 ;  /* 0xffffffc10e0d7836 */ /* 0x000fe20000000000 */
[----:B------:R-:W-:Y:S01]  /*0810*/  IABS R23, R7 ;  /* 0x0000000700177213 */ /* 0x000fe20000000000 */
[----:B------:R-:W-:Y:S02]  /*0820*/  VIADD R12, R12, 0xffffffc1 ;  /* 0xffffffc10c0c7836 */ /* 0x000fe40000000000 */
[----:B------:R-:W-:Y:S01]  /*0830*/  IMAD.MOV.U32 R14, RZ, RZ, R17 ;  /* 0x000000ffff0e7224 */ /* 0x000fe200078e0011 */
[----:B------:R-:W-:Y:S01]  /*0840*/  IABS R17, R6 ;  /* 0x0000000600117213 */ /* 0x000fe20000000000 */
[----:B------:R-:W-:Y:S01]  /*0850*/  IMAD.IADD R23, R2, 0x1, -R23 ;  /* 0x0000000102177824 */ /* 0x000fe200078e0a17 */
[----:B------:R-:W-:Y:S01]  /*0860*/  IABS R19, R12 ;  /* 0x0000000c00137213 */ /* 0x000fe20000000000 */
[----:B------:R-:W-:Y:S01]  /*0870*/  VIADD R6, R14, 0xffffffc1 ;  /* 0xffffffc10e067836 */ /* 0x000fe20000000000 */
[----:B------:R-:W-:Y:S01]  /*0880*/  IABS R12, R8 ;  /* 0x00000008000c7213 */ /* 0x000fe20000000000 */
[----:B------:R-:W-:Y:S01]  /*0890*/  IMAD.MOV.U32 R7, RZ, RZ, R17 ;  /* 0x000000ffff077224 */ /* 0x000fe200078e0011 */
[----:B------:R-:W-:Y:S01]  /*08a0*/  IABS R13, R13 ;  /* 0x0000000d000d7213 */ /* 0x000fe20000000000 */
[----:B------:R-:W-:Y:S01]  /*08b0*/  IMAD.MOV.U32 R8, RZ, RZ, R15 ;  /* 0x000000ffff087224 */ /* 0x000fe200078e000f */
[----:B------:R-:W-:Y:S01]  /*08c0*/  IABS R15, R6 ;  /* 0x00000006000f7213 */ /* 0x000fe20000000000 */
[----:B------:R-:W-:Y:S01]  /*08d0*/  VIADD R6, R7, 0xffffffc1 ;  /* 0xffffffc107067836 */ /* 0x000fe20000000000 */
[----:B------:R-:W-:Y:S01]  /*08e0*/  MOV R17, R12 ;  /* 0x0000000c00117202 */ /* 0x000fe20000000f00 */
[----:B------:R-:W-:-:S02]  /*08f0*/  VIADD R7, R8, 0xffffffc1 ;  /* 0xffffffc108077836 */ /* 0x000fc40000000000 */
[----:B------:R-:W-:Y:S01]  /*0900*/  IMAD.MOV.U32 R14, RZ, RZ, R16 ;  /* 0x000000ffff0e7224 */ /* 0x000fe200078e0010 */
[----:B------:R-:W-:Y:S01]  /*0910*/  IABS R6, R6 ;  /* 0x0000000600067213 */ /* 0x000fe20000000000 */
[C---:B------:R-:W-:Y:S01]  /*0920*/  IMAD.IADD R19, R2.reuse, 0x1, -R19 ;  /* 0x0000000102137824 */ /* 0x040fe200078e0a13 */
[----:B------:R-:W-:Y:S01]  /*0930*/  IABS R8, R7 ;  /* 0x0000000700087213 */ /* 0x000fe20000000000 */
[C---:B------:R-:W-:Y:S02]  /*0940*/  IMAD.IADD R13, R2.reuse, 0x1, -R13 ;  /* 0x00000001020d7824 */ /* 0x040fe400078e0a0d */
[----:B------:R-:W-:Y:S02]  /*0950*/  IMAD.IADD R12, R2, 0x1, -R17 ;  /* 0x00000001020c7824 */ /* 0x000fe400078e0a11 */
[----:B------:R-:W-:Y:S02]  /*0960*/  VIADD R2, R14, 0xffffffc1 ;  /* 0xffffffc10e027836 */ /* 0x000fe40000000000 */
[----:B------:R-:W-:-:S02]  /*0970*/  IMAD R11, R15, -0x40, R11 ;  /* 0xffffffc00f0b7824 */ /* 0x000fc400078e020b */
[----:B------:R-:W-:Y:S01]  /*0980*/  IMAD R15, R15, -0x40, R10 ;  /* 0xffffffc00f0f7824 */ /* 0x000fe200078e020a */
[----:B------:R-:W-:Y:S01]  /*0990*/  IABS R27, R2 ;  /* 0x00000002001b7213 */ /* 0x000fe20000000000 */
[C---:B------:R-:W-:Y:S01]  /*09a0*/  IMAD R17, R6.reuse, -0x40, R3 ;  /* 0xffffffc006117824 */ /* 0x040fe200078e0203 */
[----:B------:R-:W-:Y:S01]  /*09b0*/  CS2R R2, SRZ ;  /* 0x0000000000027805 */ /* 0x000fe2000001ff00 */
[----:B------:R-:W-:Y:S01]  /*09c0*/  IMAD R21, R6, -0x40, R9 ;  /* 0xffffffc006157824 */ /* 0x000fe200078e0209 */
[----:B------:R-:W-:Y:S01]  /*09d0*/  CS2R R6, SRZ ;  /* 0x0000000000067805 */ /* 0x000fe2000001ff00 */
[C---:B------:R-:W-:Y:S02]  /*09e0*/  IMAD R19, R8.reuse, -0x40, R19 ;  /* 0xffffffc008137824 */ /* 0x040fe400078e0213 */
[----:B------:R-:W-:Y:S02]  /*09f0*/  IMAD R23, R8, -0x40, R23 ;  /* 0xffffffc008177824 */ /* 0x000fe400078e0217 */
[----:B-1----:R-:W-:-:S04]  /*0a00*/  IMAD.WIDE R8, R11, 0x4, R4 ;  /* 0x000000040b087825 */ /* 0x002fc800078e0204 */
[--C-:B------:R-:W-:Y:S01]  /*0a10*/  IMAD.WIDE R10, R15, 0x4, R4.reuse ;  /* 0x000000040f0a7825 */ /* 0x100fe200078e0204 */
[----:B------:R1:W2:Y:S03]  /*0a20*/  @!P1 LDG.E.EL R6, desc[UR4][R8.64] ;  /* 0x0000000408069981 */ /* 0x0002a6000c2e1900 */
[--C-:B------:R-:W-:Y:S01]  /*0a30*/  IMAD.WIDE R14, R17, 0x4, R4.reuse ;  /* 0x00000004110e7825 */ /* 0x100fe200078e0204 */
[----:B------:R-:W3:Y:S03]  /*0a40*/  @!P1 LDG.E.EL R7, desc[UR4][R10.64] ;  /* 0x000000040a079981 */ /* 0x000ee6000c2e1900 */
[----:B------:R-:W-:Y:S01]  /*0a50*/  IMAD.WIDE R16, R21, 0x4, R4 ;  /* 0x0000000415107825 */ /* 0x000fe200078e0204 */
[----:B------:R-:W4:Y:S01]  /*0a60*/  @!P1 LDG.E.EL R3, desc[UR4][R14.64] ;  /* 0x000000040e039981 */ /* 0x000f22000c2e1900 */
[----:B-1----:R-:W1:Y:S02]  /*0a70*/  LDC.64 R8, c[0x0][0x218] ;  /* 0x00008600ff087b82 */ /* 0x002e640000000a00 */
[C---:B------:R-:W-:Y:S01]  /*0a80*/  IMAD R13, R27.reuse, -0x40, R13 ;  /* 0xffffffc01b0d7824 */ /* 0x040fe200078e020d */
[----:B------:R-:W5:Y:S01]  /*0a90*/  @!P1 LDG.E.EL R2, desc[UR4][R16.64] ;  /* 0x0000000410029981 */ /* 0x000f62000c2e1900 */
[----:B------:R-:W-:Y:S01]  /*0aa0*/  IMAD R27, R27, -0x40, R12 ;  /* 0xffffffc01b1b7824 */ /* 0x000fe200078e020c */
[----:B------:R-:W-:Y:S01]  /*0ab0*/  CS2R R20, SRZ ;  /* 0x0000000000147805 */ /* 0x000fe2000001ff00 */
[----:B------:R-:W-:Y:S01]  /*0ac0*/  IMAD.WIDE R24, R13, 0x4, R4 ;  /* 0x000000040d187825 */ /* 0x000fe200078e0204 */
[----:B------:R-:W-:-:S03]  /*0ad0*/  CS2R R12, SRZ ;  /* 0x00000000000c7805 */ /* 0x000fc6000001ff00 */
[----:B------:R-:W-:-:S03]  /*0ae0*/  IMAD.WIDE R18, R19, 0x4, R4 ;  /* 0x0000000413127825 */ /* 0x000fc600078e0204 */
[----:B------:R-:W5:Y:S01]  /*0af0*/  @!P0 LDG.E.EL R13, desc[UR4][R24.64] ;  /* 0x00000004180d8981 */ /* 0x000f62000c2e1900 */
[----:B------:R-:W-:-:S03]  /*0b00*/  IMAD.WIDE R22, R23, 0x4, R4 ;  /* 0x0000000417167825 */ /* 0x000fc600078e0204 */
[----:B------:R-:W5:Y:S01]  /*0b10*/  @!P0 LDG.E.EL R20, desc[UR4][R18.64] ;  /* 0x0000000412148981 */ /* 0x000f62000c2e1900 */
[----:B------:R-:W-:-:S03]  /*0b20*/  IMAD.WIDE R26, R27, 0x4, R4 ;  /* 0x000000041b1a7825 */ /* 0x000fc600078e0204 */
[----:B------:R-:W5:Y:S04]  /*0b30*/  @!P0 LDG.E.EL R12, desc[UR4][R22.64] ;  /* 0x00000004160c8981 */ /* 0x000f68000c2e1900 */
[----:B------:R-:W5:Y:S01]  /*0b40*/  @!P0 LDG.E.EL R21, desc[UR4][R26.64] ;  /* 0x000000041a158981 */ /* 0x000f62000c2e1900 */
[----:B-1----:R-:W-:Y:S01]  /*0b50*/  IMAD.WIDE R8, R0, 0x4, R8 ;  /* 0x0000000400087825 */ /* 0x002fe200078e0208 */
[----:B--2---:R-:W-:Y:S02]  /*0b60*/  FSETP.GEU.AND P2, PT, R6, RZ, PT ;  /* 0x000000ff0600720b */ /* 0x004fe40003f4e000 */
[----:B---3--:R-:W-:Y:S02]  /*0b70*/  FSETP.GEU.AND P3, PT, R7, RZ, PT ;  /* 0x000000ff0700720b */ /* 0x008fe40003f6e000 */
[----:B----4-:R-:W-:-:S02]  /*0b80*/  FSETP.GEU.AND P4, PT, R3, RZ, PT ;  /* 0x000000ff0300720b */ /* 0x010fc40003f8e000 */
[----:B-----5:R-:W-:Y:S02]  /*0b90*/  FSETP.GEU.AND P5, PT, R2, RZ, PT ;  /* 0x000000ff0200720b */ /* 0x020fe40003fae000 */
[----:B------:R-:W-:Y:S02]  /*0ba0*/  FSEL R4, R6, RZ, P2 ;  /* 0x000000ff06047208 */ /* 0x000fe40001000000 */
[----:B------:R-:W-:Y:S02]  /*0bb0*/  FSEL R5, R7, RZ, P3 ;  /* 0x000000ff07057208 */ /* 0x000fe40001800000 */
[----:B------:R-:W-:Y:S02]  /*0bc0*/  FSEL R6, R3, RZ, P4 ;  /* 0x000000ff03067208 */ /* 0x000fe40002000000 */
[----:B------:R-:W-:-:S05]  /*0bd0*/  FSEL R7, R2, RZ, P5 ;  /* 0x000000ff02077208 */ /* 0x000fca0002800000 */
[----:B------:R1:W-:Y:S01]  /*0be0*/  @!P1 STG.E.128 desc[UR4][R8.64], R4 ;  /* 0x0000000408009986 */ /* 0x0003e2000c101d04 */
[----:B------:R-:W-:Y:S02]  /*0bf0*/  FSETP.GEU.AND P2, PT, R20, RZ, PT ;  /* 0x000000ff1400720b */ /* 0x000fe40003f4e000 */
[----:B------:R-:W-:Y:S02]  /*0c00*/  FSETP.GEU.AND P1, PT, R13, RZ, PT ;  /* 0x000000ff0d00720b */ /* 0x000fe40003f2e000 */
[----:B------:R-:W-:Y:S02]  /*0c10*/  FSETP.GEU.AND P3, PT, R12, RZ, PT ;  /* 0x000000ff0c00720b */ /* 0x000fe40003f6e000 */
[----:B------:R-:W-:Y:S02]  /*0c20*/  FSETP.GEU.AND P4, PT, R21, RZ, PT ;  /* 0x000000ff1500720b */ /* 0x000fe40003f8e000 */
[----:B------:R-:W-:Y:S02]  /*0c30*/  FSEL R16, R20, RZ, P2 ;  /* 0x000000ff14107208 */ /* 0x000fe40001000000 */
[----:B------:R-:W-:-:S02]  /*0c40*/  FSEL R17, R12, RZ, P3 ;  /* 0x000000ff0c117208 */ /* 0x000fc40001800000 */
[----:B------:R-:W-:Y:S02]  /*0c50*/  FSEL R18, R13, RZ, P1 ;  /* 0x000000ff0d127208 */ /* 0x000fe40000800000 */
[----:B------:R-:W-:Y:S01]  /*0c60*/  FSEL R19, R21, RZ, P4 ;  /* 0x000000ff15137208 */ /* 0x000fe20002000000 */
[----:B-1----:R-:W-:Y:S06]  /*0c70*/  @P0 EXIT ;  /* 0x000000000000094d */ /* 0x002fec0003800000 */
[----:B------:R-:W-:Y:S01]  /*0c80*/  STG.E.128 desc[UR4][R8.64+0x800], R16 ;  /* 0x0008001008007986 */ /* 0x000fe2000c101d04 */
[----:B------:R-:W-:Y:S05]  /*0c90*/  EXIT ;  /* 0x000000000000794d */ /* 0x000fea0003800000 */
.L_x_0:
[----:B------:R-:W-:-:S00]  /*0ca0*/  BRA `(.L_x_0) ;  /* 0xfffffffc00fc7947 */ /* 0x000fc0000383ffff */
[----:B------:R-:W-:-:S00]  /*0cb0*/  NOP ;  /* 0x0000000000007918 */ /* 0x000fc00000000000 */
        /* <DEDUP_REMOVED lines=12> */
.L_x_1:


//--------------------- .nv.constant0.triton_poi_fused_reflection_pad2d_relu_2 --------------------------
	.section	.nv.constant0.triton_poi_fused_reflection_pad2d_relu_2,"a",@progbits
	.sectionflags	@""
	.align	4
.nv.constant0.triton_poi_fused_reflection_pad2d_relu_2:
	.zero		548
